	.headerflags	@"EF_CUDA_TEXMODE_UNIFIED EF_CUDA_64BIT_ADDRESS EF_CUDA_ACCELERATORS EF_CUDA_SM90 EF_CUDA_VIRTUAL_SM(EF_CUDA_SM90)"
	.elftype	@"ET_EXEC"


//--------------------- .nv.info                  --------------------------
	.section	.nv.info,"",@"SHT_CUDA_INFO"
	.align	4


	//----- nvinfo : EIATTR_REGCOUNT
	.align		4
        /*0000*/ 	.byte	0x04, 0x2f
        /*0002*/ 	.short	(.L_1 - .L_0)
	.align		4
.L_0:
        /*0004*/ 	.word	index@(triton_poi_fused_convolution_relu_26)
        /*0008*/ 	.word	0x0000000c


	//----- nvinfo : EIATTR_MIN_STACK_SIZE
	.align		4
.L_1:
        /*000c*/ 	.byte	0x04, 0x12
        /*000e*/ 	.short	(.L_3 - .L_2)
	.align		4
.L_2:
        /*0010*/ 	.word	index@(triton_poi_fused_convolution_relu_26)
        /*0014*/ 	.word	0x00000000


	//----- nvinfo : EIATTR_FRAME_SIZE
	.align		4
.L_3:
        /*0018*/ 	.byte	0x04, 0x11
        /*001a*/ 	.short	(.L_5 - .L_4)
	.align		4
.L_4:
        /*001c*/ 	.word	index@(triton_poi_fused_convolution_relu_26)
        /*0020*/ 	.word	0x00000000


	//----- nvinfo : EIATTR_MIN_STACK_SIZE
	.align		4
.L_5:
        /*0024*/ 	.byte	0x04, 0x12
        /*0026*/ 	.short	(.L_7 - .L_6)
	.align		4
.L_6:
        /*0028*/ 	.word	index@(triton_poi_fused_convolution_relu_26)
        /*002c*/ 	.word	0x00000000
.L_7:


//--------------------- .nv.info.triton_poi_fused_convolution_relu_26 --------------------------
	.section	.nv.info.triton_poi_fused_convolution_relu_26,"",@"SHT_CUDA_INFO"
	.sectionflags	@""
	.align	4


	//----- nvinfo : EIATTR_CUDA_API_VERSION
	.align		4
        /*0000*/ 	.byte	0x04, 0x37
        /*0002*/ 	.short	(.L_9 - .L_8)
.L_8:
        /*0004*/ 	.word	0x0000007c


	//----- nvinfo : EIATTR_KPARAM_INFO
	.align		4
.L_9:
        /*0008*/ 	.byte	0x04, 0x17
        /*000a*/ 	.short	(.L_11 - .L_10)
.L_10:
        /*000c*/ 	.word	0x00000000
        /*0010*/ 	.short	0x0002
        /*0012*/ 	.short	0x0010
        /*0014*/ 	.byte	0x00, 0xf0, 0x11, 0x00


	//----- nvinfo : EIATTR_KPARAM_INFO
	.align		4
.L_11:
        /*0018*/ 	.byte	0x04, 0x17
        /*001a*/ 	.short	(.L_13 - .L_12)
.L_12:
        /*001c*/ 	.word	0x00000000
        /*0020*/ 	.short	0x0001
        /*0022*/ 	.short	0x0008
        /*0024*/ 	.byte	0x00, 0xf4, 0x21, 0x00


	//----- nvinfo : EIATTR_KPARAM_INFO
	.align		4
.L_13:
        /*0028*/ 	.byte	0x04, 0x17
        /*002a*/ 	.short	(.L_15 - .L_14)
.L_14:
        /*002c*/ 	.word	0x00000000
        /*0030*/ 	.short	0x0000
        /*0032*/ 	.short	0x0000
        /*0034*/ 	.byte	0x00, 0xf4, 0x21, 0x00


	//----- nvinfo : EIATTR_SPARSE_MMA_MASK
	.align		4
.L_15:
        /*0038*/ 	.byte	0x03, 0x50
        /*003a*/ 	.short	0x0000


	//----- nvinfo : EIATTR_MAXREG_COUNT
	.align		4
        /*003c*/ 	.byte	0x03, 0x1b
        /*003e*/ 	.short	0x00ff


	//----- nvinfo : EIATTR_EXIT_INSTR_OFFSETS
	.align		4
        /*0040*/ 	.byte	0x04, 0x1c
        /*0042*/ 	.short	(.L_17 - .L_16)


	//   ....[0]....
.L_16:
        /*0044*/ 	.word	0x000001b0


	//   ....[1]....
        /*0048*/ 	.word	0x000001d0


	//----- nvinfo : EIATTR_REQNTID
	.align		4
.L_17:
        /*004c*/ 	.byte	0x04, 0x10
        /*004e*/ 	.short	(.L_19 - .L_18)
.L_18:
        /*0050*/ 	.word	0x00000080
        /*0054*/ 	.word	0x00000001
        /*0058*/ 	.word	0x00000001


	//----- nvinfo : EIATTR_CBANK_PARAM_SIZE
	.align		4
.L_19:
        /*005c*/ 	.byte	0x03, 0x19
        /*005e*/ 	.short	0x0014


	//----- nvinfo : EIATTR_PARAM_CBANK
	.align		4
        /*0060*/ 	.byte	0x04, 0x0a
        /*0062*/ 	.short	(.L_21 - .L_20)
	.align		4
.L_20:
        /*0064*/ 	.word	index@(.nv.constant0.triton_poi_fused_convolution_relu_26)
        /*0068*/ 	.short	0x0210
        /*006a*/ 	.short	0x0014


	//----- nvinfo : EIATTR_SW_WAR
	.align		4
.L_21:
        /*006c*/ 	.byte	0x04, 0x36
        /*006e*/ 	.short	(.L_23 - .L_22)
.L_22:
        /*0070*/ 	.word	0x00000008
.L_23:


//--------------------- .nv.callgraph             --------------------------
	.section	.nv.callgraph,"",@"SHT_CUDA_CALLGRAPH"
	.align	4
	.sectionentsize	8
	.align		4
        /*0000*/ 	.word	0x00000000
	.align		4
        /*0004*/ 	.word	0xffffffff
	.align		4
        /*0008*/ 	.word	0x00000000
	.align		4
        /*000c*/ 	.word	0xfffffffe
	.align		4
        /*0010*/ 	.word	0x00000000
	.align		4
        /*0014*/ 	.word	0xfffffffd
	.align		4
        /*0018*/ 	.word	0x00000000
	.align		4
        /*001c*/ 	.word	0xfffffffc


//--------------------- .text.triton_poi_fused_convolution_relu_26 --------------------------
	.section	.text.triton_poi_fused_convolution_relu_26,"ax",@progbits
	.align	128
        .global         triton_poi_fused_convolution_relu_26
        .type           triton_poi_fused_convolution_relu_26,@function
        .size           triton_poi_fused_convolution_relu_26,(.L_x_1 - triton_poi_fused_convolution_relu_26)
        .other          triton_poi_fused_convolution_relu_26,@"STO_CUDA_ENTRY STV_DEFAULT"
triton_poi_fused_convolution_relu_26:
.text.triton_poi_fused_convolution_relu_26:
[----:B------:R-:W0:Y:S02]  /*0000*/  LDC R1, c[0x0][0x28] ;  /* 0x00000a00ff017b82 */ /* 0x000e240000000800 */
[----:B------:R-:W1:Y:S01]  /*0010*/  S2R R0, SR_TID.X ;  /* 0x0000000000007919 */ /* 0x000e620000002100 */
[----:B------:R-:W2:Y:S01]  /*0020*/  LDC.64 R2, c[0x0][0x210] ;  /* 0x00008400ff027b82 */ /* 0x000ea20000000a00 */
[----:B------:R-:W-:Y:S01]  /*0030*/  ULDC.64 UR4, c[0x0][0x208] ;  /* 0x0000820000047ab9 */ /* 0x000fe20000000a00 */
[----:B------:R-:W3:Y:S06]  /*0040*/  S2R R7, SR_CTAID.X ;  /* 0x0000000000077919 */ /* 0x000eec0000002500 */
[----:B------:R-:W4:Y:S01]  /*0050*/  LDC.64 R4, c[0x0][0x218] ;  /* 0x00008600ff047b82 */ /* 0x000f220000000a00 */
[----:B-1----:R-:W-:Y:S01]  /*0060*/  IMAD.SHL.U32 R0, R0, 0x2, RZ ;  /* 0x0000000200007824 */ /* 0x002fe200078e00ff */
[----:B---3--:R-:W-:-:S04]  /*0070*/  SHF.R.S32.HI R6, RZ, 0x17, R7 ;  /* 0x00000017ff067819 */ /* 0x008fc80000011407 */
[----:B------:R-:W-:-:S05]  /*0080*/  LOP3.LUT R0, R0, 0xfe, RZ, 0xc0, !PT ;  /* 0x000000fe00007812 */ /* 0x000fca00078ec0ff */
[----:B------:R-:W-:Y:S01]  /*0090*/  IMAD R7, R7, 0x100, R0 ;  /* 0x0000010007077824 */ /* 0x000fe200078e0200 */
[----:B------:R-:W-:-:S03]  /*00a0*/  SGXT R0, R6, 0x1 ;  /* 0x000000010600781a */ /* 0x000fc60000000200 */
[C---:B--2---:R-:W-:Y:S01]  /*00b0*/  IMAD.WIDE R2, R7.reuse, 0x4, R2 ;  /* 0x0000000407027825 */ /* 0x044fe200078e0202 */
[----:B------:R-:W-:Y:S02]  /*00c0*/  LEA.HI R0, R0, R7, RZ, 0x6 ;  /* 0x0000000700007211 */ /* 0x000fe400078f30ff */
[----:B------:R-:W-:Y:S02]  /*00d0*/  ISETP.GE.AND P2, PT, R7, 0x100, PT ;  /* 0x000001000700780c */ /* 0x000fe40003f46270 */
[----:B------:R-:W-:-:S05]  /*00e0*/  LOP3.LUT R0, R0, 0xffffffc0, RZ, 0xc0, !PT ;  /* 0xffffffc000007812 */ /* 0x000fca00078ec0ff */
[----:B------:R-:W-:Y:S01]  /*00f0*/  IMAD.IADD R9, R7, 0x1, -R0 ;  /* 0x0000000107097824 */ /* 0x000fe200078e0a00 */
[----:B------:R-:W-:-:S03]  /*0100*/  CS2R R6, SRZ ;  /* 0x0000000000067805 */ /* 0x000fc6000001ff00 */
[----:B----4-:R-:W-:Y:S01]  /*0110*/  IMAD.WIDE R4, R9, 0x4, R4 ;  /* 0x0000000409047825 */ /* 0x010fe200078e0204 */
[----:B------:R-:W-:Y:S02]  /*0120*/  CS2R R8, SRZ ;  /* 0x0000000000087805 */ /* 0x000fe4000001ff00 */
[----:B------:R-:W2:Y:S04]  /*0130*/  @!P2 LDG.E.64 R6, desc[UR4][R2.64] ;  /* 0x000000040206a981 */ /* 0x000ea8000c1e1b00 */
[----:B------:R-:W2:Y:S02]  /*0140*/  @!P2 LDG.E.EL.64 R8, desc[UR4][R4.64] ;  /* 0x000000040408a981 */ /* 0x000ea4000c2e1b00 */
[----:B--2---:R-:W-:Y:S01]  /*0150*/  FSETP.GEU.AND P0, PT, R6, -R8, PT ;  /* 0x800000080600720b */ /* 0x004fe20003f0e000 */
[----:B------:R-:W-:Y:S01]  /*0160*/  FADD R6, R8, R6 ;  /* 0x0000000608067221 */ /* 0x000fe20000000000 */
[----:B------:R-:W-:Y:S01]  /*0170*/  FADD R0, R9, R7 ;  /* 0x0000000709007221 */ /* 0x000fe20000000000 */
[----:B------:R-:W-:-:S03]  /*0180*/  FSETP.GEU.AND P1, PT, R7, -R9, PT ;  /* 0x800000090700720b */ /* 0x000fc60003f2e000 */
[----:B------:R-:W-:Y:S02]  /*0190*/  FSEL R6, R6, RZ, P0 ;  /* 0x000000ff06067208 */ /* 0x000fe40000000000 */
[----:B------:R-:W-:Y:S01]  /*01a0*/  FSEL R7, R0, RZ, P1 ;  /* 0x000000ff00077208 */ /* 0x000fe20000800000 */
[----:B------:R-:W-:Y:S07]  /*01b0*/  @P2 EXIT ;  /* 0x000000000000294d */ /* 0x000fee0003800000 */
[----:B------:R-:W-:Y:S01]  /*01c0*/  STG.E.64 desc[UR4][R2.64], R6 ;  /* 0x0000000602007986 */ /* 0x000fe2000c101b04 */
[----:B------:R-:W-:Y:S05]  /*01d0*/  EXIT ;  /* 0x000000000000794d */ /* 0x000fea0003800000 */
.L_x_0:
[----:B------:R-:W-:-:S00]  /*01e0*/  BRA `(.L_x_0) ;  /* 0xfffffffc00fc7947 */ /* 0x000fc0000383ffff */
[----:B------:R-:W-:-:S00]  /*01f0*/  NOP ;  /* 0x0000000000007918 */ /* 0x000fc00000000000 */
        /* <DEDUP_REMOVED lines=8> */
.L_x_1:


//--------------------- .nv.constant0.triton_poi_fused_convolution_relu_26 --------------------------
	.section	.nv.constant0.triton_poi_fused_convolution_relu_26,"a",@progbits
	.sectionflags	@""
	.align	4
.nv.constant0.triton_poi_fused_convolution_relu_26:
	.zero		548
